//
// Generated by NVIDIA NVVM Compiler
//
// Compiler Build ID: CL-36424714
// Cuda compilation tools, release 13.0, V13.0.88
// Based on NVVM 20.0.0
//

.version 9.0
.target sm_100
.address_size 64

	// .globl	alphaaxpy

.visible .entry alphaaxpy(
	.param .u32 alphaaxpy_param_0,
	.param .f64 alphaaxpy_param_1,
	.param .u64 .ptr .align 1 alphaaxpy_param_2,
	.param .u64 .ptr .align 1 alphaaxpy_param_3,
	.param .u64 .ptr .align 1 alphaaxpy_param_4
)
{
	.reg .pred 	%p<2>;
	.reg .b32 	%r<6>;
	.reg .b64 	%rd<10>;
	.reg .b64 	%fd<7>;

	ld.param.u32 	%r2, [alphaaxpy_param_0];
	ld.param.f64 	%fd1, [alphaaxpy_param_1];
	ld.param.u64 	%rd1, [alphaaxpy_param_2];
	ld.param.u64 	%rd2, [alphaaxpy_param_3];
	ld.param.u64 	%rd3, [alphaaxpy_param_4];
	mov.u32 	%r3, %tid.x;
	mov.u32 	%r4, %ctaid.x;
	mov.u32 	%r5, %ntid.x;
	mad.lo.s32 	%r1, %r4, %r5, %r3;
	setp.ge.s32 	%p1, %r1, %r2;
	@%p1 bra 	$L__BB0_2;
	cvta.to.global.u64 	%rd4, %rd1;
	cvta.to.global.u64 	%rd5, %rd2;
	cvta.to.global.u64 	%rd6, %rd3;
	ld.global.f64 	%fd2, [%rd4];
	mul.f64 	%fd3, %fd1, %fd2;
	mul.wide.s32 	%rd7, %r1, 8;
	add.s64 	%rd8, %rd5, %rd7;
	ld.global.f64 	%fd4, [%rd8];
	add.s64 	%rd9, %rd6, %rd7;
	ld.global.f64 	%fd5, [%rd9];
	fma.rn.f64 	%fd6, %fd3, %fd4, %fd5;
	st.global.f64 	[%rd9], %fd6;
$L__BB0_2:
	ret;

}


// ===== COMPILED SASS (sm_100) =====

	.target	sm_100

	.elftype	@"ET_EXEC"


//--------------------- .note.nv.tkinfo           --------------------------
	.section	.note.nv.tkinfo,"",@"SHT_NOTE"
	.sectionflags	@"SHF_NOTE_NV_TKINFO"
	.tkinfo
        /*0018*/ 	.word	0x00000002
        /*0030*/ 	.string	""
        /*0030*/ 	.string	"ptxas"
        /*0030*/ 	.string	"Cuda compilation tools, release 13.0, V13.0.88"
        /*0030*/ 	.string	"Build cuda_13.0.r13.0/compiler.36424714_0"
        /*0030*/ 	.string	"-arch sm_100 -m 64 "



//--------------------- .note.nv.cuinfo           --------------------------
	.section	.note.nv.cuinfo,"",@"SHT_NOTE"
	.sectionflags	@"SHF_NOTE_NV_CUINFO"
        /*0018*/ 	.short	0x0002
        /*001a*/ 	.short	0x0064
        /*001c*/ 	.short	0x0082
	.zero		2


//--------------------- .nv.info                  --------------------------
	.section	.nv.info,"",@"SHT_CUDA_INFO"
	.align	4


	//----- nvinfo : EIATTR_REGCOUNT
	.align		4
        /*0000*/ 	.byte	0x04, 0x2f
        /*0002*/ 	.short	(.L_1 - .L_0)
	.align		4
.L_0:
        /*0004*/ 	.word	index@(alphaaxpy)
        /*0008*/ 	.word	0x0000000e


	//----- nvinfo : EIATTR_FRAME_SIZE
	.align		4
.L_1:
        /*000c*/ 	.byte	0x04, 0x11
        /*000e*/ 	.short	(.L_3 - .L_2)
	.align		4
.L_2:
        /*0010*/ 	.word	index@(alphaaxpy)
        /*0014*/ 	.word	0x00000000


	//----- nvinfo : EIATTR_MIN_STACK_SIZE
	.align		4
.L_3:
        /*0018*/ 	.byte	0x04, 0x12
        /*001a*/ 	.short	(.L_5 - .L_4)
	.align		4
.L_4:
        /*001c*/ 	.word	index@(alphaaxpy)
        /*0020*/ 	.word	0x00000000
.L_5:


//--------------------- .nv.compat                --------------------------
	.section	.nv.compat,"",@"SHT_CUDA_COMPAT_INFO"
	.align	4
        /*0000*/ 	.byte	0x02, 0x09, 0x00, 0x00, 0x02, 0x02, 0x01, 0x00, 0x02, 0x05, 0x05, 0x00, 0x03, 0x07, 0x01, 0x01
        /*0010*/ 	.byte	0x02, 0x03, 0x00, 0x00, 0x02, 0x06, 0x01, 0x00, 0x04, 0x0b, 0x08, 0x00, 0x01, 0x00, 0x00, 0x00
        /*0020*/ 	.byte	0x00, 0x00, 0x00, 0x00


//--------------------- .nv.info.alphaaxpy        --------------------------
	.section	.nv.info.alphaaxpy,"",@"SHT_CUDA_INFO"
	.sectionflags	@""
	.align	4


	//----- nvinfo : EIATTR_CUDA_API_VERSION
	.align		4
        /*0000*/ 	.byte	0x04, 0x37
        /*0002*/ 	.short	(.L_7 - .L_6)
.L_6:
        /*0004*/ 	.word	0x00000082


	//----- nvinfo : EIATTR_KPARAM_INFO
	.align		4
.L_7:
        /*0008*/ 	.byte	0x04, 0x17
        /*000a*/ 	.short	(.L_9 - .L_8)
.L_8:
        /*000c*/ 	.word	0x00000000
        /*0010*/ 	.short	0x0004
        /*0012*/ 	.short	0x0020
        /*0014*/ 	.byte	0x00, 0xf5, 0x21, 0x00


	//----- nvinfo : EIATTR_KPARAM_INFO
	.align		4
.L_9:
        /*0018*/ 	.byte	0x04, 0x17
        /*001a*/ 	.short	(.L_11 - .L_10)
.L_10:
        /*001c*/ 	.word	0x00000000
        /*0020*/ 	.short	0x0003
        /*0022*/ 	.short	0x0018
        /*0024*/ 	.byte	0x00, 0xf5, 0x21, 0x00


	//----- nvinfo : EIATTR_KPARAM_INFO
	.align		4
.L_11:
        /*0028*/ 	.byte	0x04, 0x17
        /*002a*/ 	.short	(.L_13 - .L_12)
.L_12:
        /*002c*/ 	.word	0x00000000
        /*0030*/ 	.short	0x0002
        /*0032*/ 	.short	0x0010
        /*0034*/ 	.byte	0x00, 0xf5, 0x21, 0x00


	//----- nvinfo : EIATTR_KPARAM_INFO
	.align		4
.L_13:
        /*0038*/ 	.byte	0x04, 0x17
        /*003a*/ 	.short	(.L_15 - .L_14)
.L_14:
        /*003c*/ 	.word	0x00000000
        /*0040*/ 	.short	0x0001
        /*0042*/ 	.short	0x0008
        /*0044*/ 	.byte	0x00, 0xf0, 0x21, 0x00


	//----- nvinfo : EIATTR_KPARAM_INFO
	.align		4
.L_15:
        /*0048*/ 	.byte	0x04, 0x17
        /*004a*/ 	.short	(.L_17 - .L_16)
.L_16:
        /*004c*/ 	.word	0x00000000
        /*0050*/ 	.short	0x0000
        /*0052*/ 	.short	0x0000
        /*0054*/ 	.byte	0x00, 0xf0, 0x11, 0x00


	//----- nvinfo : EIATTR_SPARSE_MMA_MASK
	.align		4
.L_17:
        /*0058*/ 	.byte	0x03, 0x50
        /*005a*/ 	.short	0x0000


	//----- nvinfo : EIATTR_MAXREG_COUNT
	.align		4
        /*005c*/ 	.byte	0x03, 0x1b
        /*005e*/ 	.short	0x00ff


	//----- nvinfo : EIATTR_MERCURY_ISA_VERSION
	.align		4
        /*0060*/ 	.byte	0x03, 0x5f
        /*0062*/ 	.short	0x0101


	//----- nvinfo : EIATTR_VRC_CTA_INIT_COUNT
	.align		4
        /*0064*/ 	.byte	0x02, 0x4a
	.zero		1
	.zero		1


	//----- nvinfo : EIATTR_EXIT_INSTR_OFFSETS
	.align		4
        /*0068*/ 	.byte	0x04, 0x1c
        /*006a*/ 	.short	(.L_19 - .L_18)


	//   ....[0]....
.L_18:
        /*006c*/ 	.word	0x00000070


	//   ....[1]....
        /*0070*/ 	.word	0x00000150


	//----- nvinfo : EIATTR_CBANK_PARAM_SIZE
	.align		4
.L_19:
        /*0074*/ 	.byte	0x03, 0x19
        /*0076*/ 	.short	0x0028


	//----- nvinfo : EIATTR_PARAM_CBANK
	.align		4
        /*0078*/ 	.byte	0x04, 0x0a
        /*007a*/ 	.short	(.L_21 - .L_20)
	.align		4
.L_20:
        /*007c*/ 	.word	index@(.nv.constant0.alphaaxpy)
        /*0080*/ 	.short	0x0380
        /*0082*/ 	.short	0x0028


	//----- nvinfo : EIATTR_SW_WAR
	.align		4
.L_21:
        /*0084*/ 	.byte	0x04, 0x36
        /*0086*/ 	.short	(.L_23 - .L_22)
.L_22:
        /*0088*/ 	.word	0x00000008
.L_23:


//--------------------- .nv.callgraph             --------------------------
	.section	.nv.callgraph,"",@"SHT_CUDA_CALLGRAPH"
	.align	4
	.sectionentsize	8
	.align		4
        /*0000*/ 	.word	0x00000000
	.align		4
        /*0004*/ 	.word	0xffffffff
	.align		4
        /*0008*/ 	.word	0x00000000
	.align		4
        /*000c*/ 	.word	0xfffffffe
	.align		4
        /*0010*/ 	.word	0x00000000
	.align		4
        /*0014*/ 	.word	0xfffffffd
	.align		4
        /*0018*/ 	.word	0x00000000
	.align		4
        /*001c*/ 	.word	0xfffffffc


//--------------------- .text.alphaaxpy           --------------------------
	.section	.text.alphaaxpy,"ax",@progbits
	.align	128
        .global         alphaaxpy
        .type           alphaaxpy,@function
        .size           alphaaxpy,(.L_x_1 - alphaaxpy)
        .other          alphaaxpy,@"STO_CUDA_ENTRY STV_DEFAULT"
alphaaxpy:
.text.alphaaxpy:
[----:B------:R-:W-:Y:S01]  /*0000*/  LDC R1, c[0x0][0x37c] ;  /* 0x0000df00ff017b82 */ /* 0x000fe20000000800 */
[----:B------:R-:W0:Y:S07]  /*0010*/  S2R R5, SR_TID.X ;  /* 0x0000000000057919 */ /* 0x000e2e0000002100 */
[----:B------:R-:W0:Y:S01]  /*0020*/  S2UR UR4, SR_CTAID.X ;  /* 0x00000000000479c3 */ /* 0x000e220000002500 */
[----:B------:R-:W1:Y:S07]  /*0030*/  LDCU UR5, c[0x0][0x380] ;  /* 0x00007000ff0577ac */ /* 0x000e6e0008000800 */
[----:B------:R-:W0:Y:S02]  /*0040*/  LDC R0, c[0x0][0x360] ;  /* 0x0000d800ff007b82 */ /* 0x000e240000000800 */
[----:B0-----:R-:W-:-:S05]  /*0050*/  IMAD R5, R0, UR4, R5 ;  /* 0x0000000400057c24 */ /* 0x001fca000f8e0205 */
[----:B-1----:R-:W-:-:S13]  /*0060*/  ISETP.GE.AND P0, PT, R5, UR5, PT ;  /* 0x0000000505007c0c */ /* 0x002fda000bf06270 */
[----:B------:R-:W-:Y:S05]  /*0070*/  @P0 EXIT ;  /* 0x000000000000094d */ /* 0x000fea0003800000 */
[----:B------:R-:W0:Y:S01]  /*0080*/  LDC.64 R2, c[0x0][0x390] ;  /* 0x0000e400ff027b82 */ /* 0x000e220000000a00 */
[----:B------:R-:W0:Y:S01]  /*0090*/  LDCU.64 UR4, c[0x0][0x358] ;  /* 0x00006b00ff0477ac */ /* 0x000e220008000a00 */
[----:B------:R-:W1:Y:S06]  /*00a0*/  LDCU.64 UR6, c[0x0][0x388] ;  /* 0x00007100ff0677ac */ /* 0x000e6c0008000a00 */
[----:B------:R-:W2:Y:S08]  /*00b0*/  LDC.64 R6, c[0x0][0x398] ;  /* 0x0000e600ff067b82 */ /* 0x000eb00000000a00 */
[----:B------:R-:W3:Y:S01]  /*00c0*/  LDC.64 R8, c[0x0][0x3a0] ;  /* 0x0000e800ff087b82 */ /* 0x000ee20000000a00 */
[----:B0-----:R-:W1:Y:S01]  /*00d0*/  LDG.E.64 R2, desc[UR4][R2.64] ;  /* 0x0000000402027981 */ /* 0x001e62000c1e1b00 */
[----:B--2---:R-:W-:-:S06]  /*00e0*/  IMAD.WIDE R6, R5, 0x8, R6 ;  /* 0x0000000805067825 */ /* 0x004fcc00078e0206 */
[----:B------:R-:W2:Y:S01]  /*00f0*/  LDG.E.64 R6, desc[UR4][R6.64] ;  /* 0x0000000406067981 */ /* 0x000ea2000c1e1b00 */
[----:B---3--:R-:W-:-:S05]  /*0100*/  IMAD.WIDE R8, R5, 0x8, R8 ;  /* 0x0000000805087825 */ /* 0x008fca00078e0208 */
[----:B------:R-:W2:Y:S01]  /*0110*/  LDG.E.64 R10, desc[UR4][R8.64] ;  /* 0x00000004080a7981 */ /* 0x000ea2000c1e1b00 */
[----:B-1----:R-:W-:-:S08]  /*0120*/  DMUL R4, R2, UR6 ;  /* 0x0000000602047c28 */ /* 0x002fd00008000000 */
[----:B--2---:R-:W-:-:S07]  /*0130*/  DFMA R4, R4, R6, R10 ;  /* 0x000000060404722b */ /* 0x004fce000000000a */
[----:B------:R-:W-:Y:S01]  /*0140*/  STG.E.64 desc[UR4][R8.64], R4 ;  /* 0x0000000408007986 */ /* 0x000fe2000c101b04 */
[----:B------:R-:W-:Y:S05]  /*0150*/  EXIT ;  /* 0x000000000000794d */ /* 0x000fea0003800000 */
.L_x_0:
[----:B------:R-:W-:-:S00]  /*0160*/  BRA `(.L_x_0) ;  /* 0xfffffffc00fc7947 */ /* 0x000fc0000383ffff */
[----:B------:R-:W-:-:S00]  /*0170*/  NOP ;  /* 0x0000000000007918 */ /* 0x000fc00000000000 */
        /* <DEDUP_REMOVED lines=8> */
.L_x_1:


//--------------------- .nv.shared.reserved.0     --------------------------
	.section	.nv.shared.reserved.0,"aw",@nobits
	.weak		__nv_reservedSMEM_offset_0_alias
	.size		__nv_reservedSMEM_offset_0_alias, 0, 64
	.other		__nv_reservedSMEM_offset_0_alias,@"STO_CUDA_RESERVED_SHARED STV_DEFAULT"
__nv_reservedSMEM_offset_0_alias:
	.zero		0
	.zero		64


//--------------------- .nv.constant0.alphaaxpy   --------------------------
	.section	.nv.constant0.alphaaxpy,"a",@progbits
	.sectionflags	@""
	.align	4
.nv.constant0.alphaaxpy:
	.zero		936


//--------------------- SYMBOLS --------------------------

	.type		.nv.reservedSmem.offset0,@object
	.size		.nv.reservedSmem.offset0,0x4
